//
// Generated by NVIDIA NVVM Compiler
//
// Compiler Build ID: CL-36424714
// Cuda compilation tools, release 13.0, V13.0.88
// Based on NVVM 20.0.0
//

.version 9.0
.target sm_100
.address_size 64

	// .globl	_Z12sgemm_normalPKfS0_Pf

.visible .entry _Z12sgemm_normalPKfS0_Pf(
	.param .u64 .ptr .align 1 _Z12sgemm_normalPKfS0_Pf_param_0,
	.param .u64 .ptr .align 1 _Z12sgemm_normalPKfS0_Pf_param_1,
	.param .u64 .ptr .align 1 _Z12sgemm_normalPKfS0_Pf_param_2
)
{
	.reg .pred 	%p<5>;
	.reg .b32 	%r<18>;
	.reg .b32 	%f<52>;
	.reg .b64 	%rd<18>;

	ld.param.u64 	%rd5, [_Z12sgemm_normalPKfS0_Pf_param_0];
	ld.param.u64 	%rd6, [_Z12sgemm_normalPKfS0_Pf_param_1];
	ld.param.u64 	%rd7, [_Z12sgemm_normalPKfS0_Pf_param_2];
	mov.u32 	%r8, %ctaid.y;
	mov.u32 	%r9, %ntid.y;
	mov.u32 	%r10, %tid.y;
	mad.lo.s32 	%r1, %r8, %r9, %r10;
	mov.u32 	%r11, %ctaid.x;
	mov.u32 	%r12, %ntid.x;
	mov.u32 	%r13, %tid.x;
	mad.lo.s32 	%r2, %r11, %r12, %r13;
	setp.gt.u32 	%p1, %r1, 1023;
	setp.gt.s32 	%p2, %r2, 1023;
	or.pred  	%p3, %p1, %p2;
	@%p3 bra 	$L__BB0_4;
	shl.b32 	%r3, %r1, 10;
	mul.wide.u32 	%rd8, %r3, 4;
	cvta.to.global.u64 	%rd9, %rd5;
	add.s64 	%rd10, %rd8, %rd9;
	add.s64 	%rd17, %rd10, 32;
	cvta.to.global.u64 	%rd11, %rd6;
	add.s64 	%rd2, %rd11, 32768;
	mov.f32 	%f51, 0f00000000;
	mov.b32 	%r17, 0;
	mov.u32 	%r16, %r2;
$L__BB0_2:
	mul.wide.s32 	%rd12, %r16, 4;
	add.s64 	%rd13, %rd2, %rd12;
	ld.global.f32 	%f4, [%rd17+-32];
	ld.global.f32 	%f5, [%rd13+-32768];
	fma.rn.f32 	%f6, %f4, %f5, %f51;
	ld.global.f32 	%f7, [%rd17+-28];
	ld.global.f32 	%f8, [%rd13+-28672];
	fma.rn.f32 	%f9, %f7, %f8, %f6;
	ld.global.f32 	%f10, [%rd17+-24];
	ld.global.f32 	%f11, [%rd13+-24576];
	fma.rn.f32 	%f12, %f10, %f11, %f9;
	ld.global.f32 	%f13, [%rd17+-20];
	ld.global.f32 	%f14, [%rd13+-20480];
	fma.rn.f32 	%f15, %f13, %f14, %f12;
	ld.global.f32 	%f16, [%rd17+-16];
	ld.global.f32 	%f17, [%rd13+-16384];
	fma.rn.f32 	%f18, %f16, %f17, %f15;
	ld.global.f32 	%f19, [%rd17+-12];
	ld.global.f32 	%f20, [%rd13+-12288];
	fma.rn.f32 	%f21, %f19, %f20, %f18;
	ld.global.f32 	%f22, [%rd17+-8];
	ld.global.f32 	%f23, [%rd13+-8192];
	fma.rn.f32 	%f24, %f22, %f23, %f21;
	ld.global.f32 	%f25, [%rd17+-4];
	ld.global.f32 	%f26, [%rd13+-4096];
	fma.rn.f32 	%f27, %f25, %f26, %f24;
	ld.global.f32 	%f28, [%rd17];
	ld.global.f32 	%f29, [%rd13];
	fma.rn.f32 	%f30, %f28, %f29, %f27;
	ld.global.f32 	%f31, [%rd17+4];
	ld.global.f32 	%f32, [%rd13+4096];
	fma.rn.f32 	%f33, %f31, %f32, %f30;
	ld.global.f32 	%f34, [%rd17+8];
	ld.global.f32 	%f35, [%rd13+8192];
	fma.rn.f32 	%f36, %f34, %f35, %f33;
	ld.global.f32 	%f37, [%rd17+12];
	ld.global.f32 	%f38, [%rd13+12288];
	fma.rn.f32 	%f39, %f37, %f38, %f36;
	ld.global.f32 	%f40, [%rd17+16];
	ld.global.f32 	%f41, [%rd13+16384];
	fma.rn.f32 	%f42, %f40, %f41, %f39;
	ld.global.f32 	%f43, [%rd17+20];
	ld.global.f32 	%f44, [%rd13+20480];
	fma.rn.f32 	%f45, %f43, %f44, %f42;
	ld.global.f32 	%f46, [%rd17+24];
	ld.global.f32 	%f47, [%rd13+24576];
	fma.rn.f32 	%f48, %f46, %f47, %f45;
	ld.global.f32 	%f49, [%rd17+28];
	ld.global.f32 	%f50, [%rd13+28672];
	fma.rn.f32 	%f51, %f49, %f50, %f48;
	add.s32 	%r17, %r17, 16;
	add.s64 	%rd17, %rd17, 64;
	add.s32 	%r16, %r16, 16384;
	setp.ne.s32 	%p4, %r17, 1024;
	@%p4 bra 	$L__BB0_2;
	add.s32 	%r15, %r3, %r2;
	cvta.to.global.u64 	%rd14, %rd7;
	mul.wide.s32 	%rd15, %r15, 4;
	add.s64 	%rd16, %rd14, %rd15;
	st.global.f32 	[%rd16], %f51;
$L__BB0_4:
	ret;

}
	// .globl	_Z17sgemm_tensor_corePK6__halfS1_Pf
.visible .entry _Z17sgemm_tensor_corePK6__halfS1_Pf(
	.param .u64 .ptr .align 1 _Z17sgemm_tensor_corePK6__halfS1_Pf_param_0,
	.param .u64 .ptr .align 1 _Z17sgemm_tensor_corePK6__halfS1_Pf_param_1,
	.param .u64 .ptr .align 1 _Z17sgemm_tensor_corePK6__halfS1_Pf_param_2
)
{
	.reg .pred 	%p<2>;
	.reg .b32 	%r<277>;
	.reg .b32 	%f<146>;
	.reg .b64 	%rd<52>;

	ld.param.u64 	%rd8, [_Z17sgemm_tensor_corePK6__halfS1_Pf_param_0];
	ld.param.u64 	%rd9, [_Z17sgemm_tensor_corePK6__halfS1_Pf_param_1];
	cvta.to.global.u64 	%rd10, %rd9;
	cvta.to.global.u64 	%rd11, %rd8;
	mov.u32 	%r6, %ctaid.x;
	mov.u32 	%r7, %ntid.x;
	mov.u32 	%r8, %tid.x;
	mad.lo.s32 	%r9, %r6, %r7, %r8;
	mov.u32 	%r10, %ctaid.y;
	mov.u32 	%r11, %ntid.y;
	mov.u32 	%r12, %tid.y;
	mad.lo.s32 	%r13, %r10, %r11, %r12;
	shl.b32 	%r1, %r13, 4;
	shl.b32 	%r2, %r9, 9;
	mul.wide.u32 	%rd12, %r13, 32;
	add.s64 	%rd13, %rd12, %rd10;
	add.s64 	%rd51, %rd13, 262144;
	shr.u32 	%r14, %r9, 5;
	and.b32  	%r15, %r14, 131071;
	mul.wide.u32 	%rd14, %r15, 32768;
	add.s64 	%rd15, %rd14, %rd11;
	add.s64 	%rd50, %rd15, 256;
	mov.b32 	%r276, 0;
	mov.f32 	%f138, 0f00000000;
	mov.f32 	%f139, %f138;
	mov.f32 	%f140, %f138;
	mov.f32 	%f141, %f138;
	mov.f32 	%f142, %f138;
	mov.f32 	%f143, %f138;
	mov.f32 	%f144, %f138;
	mov.f32 	%f145, %f138;
$L__BB1_1:
	add.s64 	%rd16, %rd50, -256;
	mov.b32 	%r16, 1024;
	wmma.load.a.sync.aligned.row.m16n16k16.global.f16 	{%r17, %r18, %r19, %r20, %r21, %r22, %r23, %r24}, [%rd16], %r16;
	add.s64 	%rd17, %rd51, -262144;
	wmma.load.b.sync.aligned.row.m16n16k16.global.f16 	{%r25, %r26, %r27, %r28, %r29, %r30, %r31, %r32}, [%rd17], %r16;
	wmma.mma.sync.aligned.row.row.m16n16k16.f32.f32 {%f18, %f19, %f20, %f21, %f22, %f23, %f24, %f25}, {%r17, %r18, %r19, %r20, %r21, %r22, %r23, %r24}, {%r25, %r26, %r27, %r28, %r29, %r30, %r31, %r32}, {%f145, %f144, %f143, %f142, %f141, %f140, %f139, %f138};
	add.s64 	%rd18, %rd50, -224;
	wmma.load.a.sync.aligned.row.m16n16k16.global.f16 	{%r33, %r34, %r35, %r36, %r37, %r38, %r39, %r40}, [%rd18], %r16;
	add.s64 	%rd19, %rd51, -229376;
	wmma.load.b.sync.aligned.row.m16n16k16.global.f16 	{%r41, %r42, %r43, %r44, %r45, %r46, %r47, %r48}, [%rd19], %r16;
	wmma.mma.sync.aligned.row.row.m16n16k16.f32.f32 {%f26, %f27, %f28, %f29, %f30, %f31, %f32, %f33}, {%r33, %r34, %r35, %r36, %r37, %r38, %r39, %r40}, {%r41, %r42, %r43, %r44, %r45, %r46, %r47, %r48}, {%f18, %f19, %f20, %f21, %f22, %f23, %f24, %f25};
	add.s64 	%rd20, %rd50, -192;
	wmma.load.a.sync.aligned.row.m16n16k16.global.f16 	{%r49, %r50, %r51, %r52, %r53, %r54, %r55, %r56}, [%rd20], %r16;
	add.s64 	%rd21, %rd51, -196608;
	wmma.load.b.sync.aligned.row.m16n16k16.global.f16 	{%r57, %r58, %r59, %r60, %r61, %r62, %r63, %r64}, [%rd21], %r16;
	wmma.mma.sync.aligned.row.row.m16n16k16.f32.f32 {%f34, %f35, %f36, %f37, %f38, %f39, %f40, %f41}, {%r49, %r50, %r51, %r52, %r53, %r54, %r55, %r56}, {%r57, %r58, %r59, %r60, %r61, %r62, %r63, %r64}, {%f26, %f27, %f28, %f29, %f30, %f31, %f32, %f33};
	add.s64 	%rd22, %rd50, -160;
	wmma.load.a.sync.aligned.row.m16n16k16.global.f16 	{%r65, %r66, %r67, %r68, %r69, %r70, %r71, %r72}, [%rd22], %r16;
	add.s64 	%rd23, %rd51, -163840;
	wmma.load.b.sync.aligned.row.m16n16k16.global.f16 	{%r73, %r74, %r75, %r76, %r77, %r78, %r79, %r80}, [%rd23], %r16;
	wmma.mma.sync.aligned.row.row.m16n16k16.f32.f32 {%f42, %f43, %f44, %f45, %f46, %f47, %f48, %f49}, {%r65, %r66, %r67, %r68, %r69, %r70, %r71, %r72}, {%r73, %r74, %r75, %r76, %r77, %r78, %r79, %r80}, {%f34, %f35, %f36, %f37, %f38, %f39, %f40, %f41};
	add.s64 	%rd24, %rd50, -128;
	wmma.load.a.sync.aligned.row.m16n16k16.global.f16 	{%r81, %r82, %r83, %r84, %r85, %r86, %r87, %r88}, [%rd24], %r16;
	add.s64 	%rd25, %rd51, -131072;
	wmma.load.b.sync.aligned.row.m16n16k16.global.f16 	{%r89, %r90, %r91, %r92, %r93, %r94, %r95, %r96}, [%rd25], %r16;
	wmma.mma.sync.aligned.row.row.m16n16k16.f32.f32 {%f50, %f51, %f52, %f53, %f54, %f55, %f56, %f57}, {%r81, %r82, %r83, %r84, %r85, %r86, %r87, %r88}, {%r89, %r90, %r91, %r92, %r93, %r94, %r95, %r96}, {%f42, %f43, %f44, %f45, %f46, %f47, %f48, %f49};
	add.s64 	%rd26, %rd50, -96;
	wmma.load.a.sync.aligned.row.m16n16k16.global.f16 	{%r97, %r98, %r99, %r100, %r101, %r102, %r103, %r104}, [%rd26], %r16;
	add.s64 	%rd27, %rd51, -98304;
	wmma.load.b.sync.aligned.row.m16n16k16.global.f16 	{%r105, %r106, %r107, %r108, %r109, %r110, %r111, %r112}, [%rd27], %r16;
	wmma.mma.sync.aligned.row.row.m16n16k16.f32.f32 {%f58, %f59, %f60, %f61, %f62, %f63, %f64, %f65}, {%r97, %r98, %r99, %r100, %r101, %r102, %r103, %r104}, {%r105, %r106, %r107, %r108, %r109, %r110, %r111, %r112}, {%f50, %f51, %f52, %f53, %f54, %f55, %f56, %f57};
	add.s64 	%rd28, %rd50, -64;
	wmma.load.a.sync.aligned.row.m16n16k16.global.f16 	{%r113, %r114, %r115, %r116, %r117, %r118, %r119, %r120}, [%rd28], %r16;
	add.s64 	%rd29, %rd51, -65536;
	wmma.load.b.sync.aligned.row.m16n16k16.global.f16 	{%r121, %r122, %r123, %r124, %r125, %r126, %r127, %r128}, [%rd29], %r16;
	wmma.mma.sync.aligned.row.row.m16n16k16.f32.f32 {%f66, %f67, %f68, %f69, %f70, %f71, %f72, %f73}, {%r113, %r114, %r115, %r116, %r117, %r118, %r119, %r120}, {%r121, %r122, %r123, %r124, %r125, %r126, %r127, %r128}, {%f58, %f59, %f60, %f61, %f62, %f63, %f64, %f65};
	add.s64 	%rd30, %rd50, -32;
	wmma.load.a.sync.aligned.row.m16n16k16.global.f16 	{%r129, %r130, %r131, %r132, %r133, %r134, %r135, %r136}, [%rd30], %r16;
	add.s64 	%rd31, %rd51, -32768;
	wmma.load.b.sync.aligned.row.m16n16k16.global.f16 	{%r137, %r138, %r139, %r140, %r141, %r142, %r143, %r144}, [%rd31], %r16;
	wmma.mma.sync.aligned.row.row.m16n16k16.f32.f32 {%f74, %f75, %f76, %f77, %f78, %f79, %f80, %f81}, {%r129, %r130, %r131, %r132, %r133, %r134, %r135, %r136}, {%r137, %r138, %r139, %r140, %r141, %r142, %r143, %r144}, {%f66, %f67, %f68, %f69, %f70, %f71, %f72, %f73};
	wmma.load.a.sync.aligned.row.m16n16k16.global.f16 	{%r145, %r146, %r147, %r148, %r149, %r150, %r151, %r152}, [%rd50], %r16;
	wmma.load.b.sync.aligned.row.m16n16k16.global.f16 	{%r153, %r154, %r155, %r156, %r157, %r158, %r159, %r160}, [%rd51], %r16;
	wmma.mma.sync.aligned.row.row.m16n16k16.f32.f32 {%f82, %f83, %f84, %f85, %f86, %f87, %f88, %f89}, {%r145, %r146, %r147, %r148, %r149, %r150, %r151, %r152}, {%r153, %r154, %r155, %r156, %r157, %r158, %r159, %r160}, {%f74, %f75, %f76, %f77, %f78, %f79, %f80, %f81};
	add.s64 	%rd32, %rd50, 32;
	wmma.load.a.sync.aligned.row.m16n16k16.global.f16 	{%r161, %r162, %r163, %r164, %r165, %r166, %r167, %r168}, [%rd32], %r16;
	add.s64 	%rd33, %rd51, 32768;
	wmma.load.b.sync.aligned.row.m16n16k16.global.f16 	{%r169, %r170, %r171, %r172, %r173, %r174, %r175, %r176}, [%rd33], %r16;
	wmma.mma.sync.aligned.row.row.m16n16k16.f32.f32 {%f90, %f91, %f92, %f93, %f94, %f95, %f96, %f97}, {%r161, %r162, %r163, %r164, %r165, %r166, %r167, %r168}, {%r169, %r170, %r171, %r172, %r173, %r174, %r175, %r176}, {%f82, %f83, %f84, %f85, %f86, %f87, %f88, %f89};
	add.s64 	%rd34, %rd50, 64;
	wmma.load.a.sync.aligned.row.m16n16k16.global.f16 	{%r177, %r178, %r179, %r180, %r181, %r182, %r183, %r184}, [%rd34], %r16;
	add.s64 	%rd35, %rd51, 65536;
	wmma.load.b.sync.aligned.row.m16n16k16.global.f16 	{%r185, %r186, %r187, %r188, %r189, %r190, %r191, %r192}, [%rd35], %r16;
	wmma.mma.sync.aligned.row.row.m16n16k16.f32.f32 {%f98, %f99, %f100, %f101, %f102, %f103, %f104, %f105}, {%r177, %r178, %r179, %r180, %r181, %r182, %r183, %r184}, {%r185, %r186, %r187, %r188, %r189, %r190, %r191, %r192}, {%f90, %f91, %f92, %f93, %f94, %f95, %f96, %f97};
	add.s64 	%rd36, %rd50, 96;
	wmma.load.a.sync.aligned.row.m16n16k16.global.f16 	{%r193, %r194, %r195, %r196, %r197, %r198, %r199, %r200}, [%rd36], %r16;
	add.s64 	%rd37, %rd51, 98304;
	wmma.load.b.sync.aligned.row.m16n16k16.global.f16 	{%r201, %r202, %r203, %r204, %r205, %r206, %r207, %r208}, [%rd37], %r16;
	wmma.mma.sync.aligned.row.row.m16n16k16.f32.f32 {%f106, %f107, %f108, %f109, %f110, %f111, %f112, %f113}, {%r193, %r194, %r195, %r196, %r197, %r198, %r199, %r200}, {%r201, %r202, %r203, %r204, %r205, %r206, %r207, %r208}, {%f98, %f99, %f100, %f101, %f102, %f103, %f104, %f105};
	add.s64 	%rd38, %rd50, 128;
	wmma.load.a.sync.aligned.row.m16n16k16.global.f16 	{%r209, %r210, %r211, %r212, %r213, %r214, %r215, %r216}, [%rd38], %r16;
	add.s64 	%rd39, %rd51, 131072;
	wmma.load.b.sync.aligned.row.m16n16k16.global.f16 	{%r217, %r218, %r219, %r220, %r221, %r222, %r223, %r224}, [%rd39], %r16;
	wmma.mma.sync.aligned.row.row.m16n16k16.f32.f32 {%f114, %f115, %f116, %f117, %f118, %f119, %f120, %f121}, {%r209, %r210, %r211, %r212, %r213, %r214, %r215, %r216}, {%r217, %r218, %r219, %r220, %r221, %r222, %r223, %r224}, {%f106, %f107, %f108, %f109, %f110, %f111, %f112, %f113};
	add.s64 	%rd40, %rd50, 160;
	wmma.load.a.sync.aligned.row.m16n16k16.global.f16 	{%r225, %r226, %r227, %r228, %r229, %r230, %r231, %r232}, [%rd40], %r16;
	add.s64 	%rd41, %rd51, 163840;
	wmma.load.b.sync.aligned.row.m16n16k16.global.f16 	{%r233, %r234, %r235, %r236, %r237, %r238, %r239, %r240}, [%rd41], %r16;
	wmma.mma.sync.aligned.row.row.m16n16k16.f32.f32 {%f122, %f123, %f124, %f125, %f126, %f127, %f128, %f129}, {%r225, %r226, %r227, %r228, %r229, %r230, %r231, %r232}, {%r233, %r234, %r235, %r236, %r237, %r238, %r239, %r240}, {%f114, %f115, %f116, %f117, %f118, %f119, %f120, %f121};
	add.s64 	%rd42, %rd50, 192;
	wmma.load.a.sync.aligned.row.m16n16k16.global.f16 	{%r241, %r242, %r243, %r244, %r245, %r246, %r247, %r248}, [%rd42], %r16;
	add.s64 	%rd43, %rd51, 196608;
	wmma.load.b.sync.aligned.row.m16n16k16.global.f16 	{%r249, %r250, %r251, %r252, %r253, %r254, %r255, %r256}, [%rd43], %r16;
	wmma.mma.sync.aligned.row.row.m16n16k16.f32.f32 {%f130, %f131, %f132, %f133, %f134, %f135, %f136, %f137}, {%r241, %r242, %r243, %r244, %r245, %r246, %r247, %r248}, {%r249, %r250, %r251, %r252, %r253, %r254, %r255, %r256}, {%f122, %f123, %f124, %f125, %f126, %f127, %f128, %f129};
	add.s64 	%rd44, %rd50, 224;
	wmma.load.a.sync.aligned.row.m16n16k16.global.f16 	{%r257, %r258, %r259, %r260, %r261, %r262, %r263, %r264}, [%rd44], %r16;
	add.s64 	%rd45, %rd51, 229376;
	wmma.load.b.sync.aligned.row.m16n16k16.global.f16 	{%r265, %r266, %r267, %r268, %r269, %r270, %r271, %r272}, [%rd45], %r16;
	wmma.mma.sync.aligned.row.row.m16n16k16.f32.f32 {%f145, %f144, %f143, %f142, %f141, %f140, %f139, %f138}, {%r257, %r258, %r259, %r260, %r261, %r262, %r263, %r264}, {%r265, %r266, %r267, %r268, %r269, %r270, %r271, %r272}, {%f130, %f131, %f132, %f133, %f134, %f135, %f136, %f137};
	add.s32 	%r4, %r276, 256;
	add.s64 	%rd51, %rd51, 524288;
	add.s64 	%rd50, %rd50, 512;
	setp.lt.u32 	%p1, %r276, 768;
	mov.u32 	%r276, %r4;
	@%p1 bra 	$L__BB1_1;
	ld.param.u64 	%rd49, [_Z17sgemm_tensor_corePK6__halfS1_Pf_param_2];
	cvta.to.global.u64 	%rd46, %rd49;
	and.b32  	%r273, %r2, 2147467264;
	add.s32 	%r274, %r273, %r1;
	mul.wide.u32 	%rd47, %r274, 4;
	add.s64 	%rd48, %rd46, %rd47;
	mov.b32 	%r275, 1024;
	wmma.store.d.sync.aligned.row.m16n16k16.global.f32 	[%rd48], {%f145, %f144, %f143, %f142, %f141, %f140, %f139, %f138}, %r275;
	ret;

}


// ===== COMPILED SASS (sm_100) =====

	.target	sm_100

	.elftype	@"ET_EXEC"


//--------------------- .note.nv.tkinfo           --------------------------
	.section	.note.nv.tkinfo,"",@"SHT_NOTE"
	.sectionflags	@"SHF_NOTE_NV_TKINFO"
	.tkinfo
        /*0018*/ 	.word	0x00000002
        /*0030*/ 	.string	""
        /*0030*/ 	.string	"ptxas"
        /*0030*/ 	.string	"Cuda compilation tools, release 13.0, V13.0.88"
        /*0030*/ 	.string	"Build cuda_13.0.r13.0/compiler.36424714_0"
        /*0030*/ 	.string	"-arch sm_100 -m 64 "



//--------------------- .note.nv.cuinfo           --------------------------
	.section	.note.nv.cuinfo,"",@"SHT_NOTE"
	.sectionflags	@"SHF_NOTE_NV_CUINFO"
        /*0018*/ 	.short	0x0002
        /*001a*/ 	.short	0x0064
        /*001c*/ 	.short	0x0082
	.zero		2


//--------------------- .nv.info                  --------------------------
	.section	.nv.info,"",@"SHT_CUDA_INFO"
	.align	4


	//----- nvinfo : EIATTR_REGCOUNT
	.align		4
        /*0000*/ 	.byte	0x04, 0x2f
        /*0002*/ 	.short	(.L_1 - .L_0)
	.align		4
.L_0:
        /*0004*/ 	.word	index@(_Z12sgemm_normalPKfS0_Pf)
        /*0008*/ 	.word	0x0000001f


	//----- nvinfo : EIATTR_FRAME_SIZE
	.align		4
.L_1:
        /*000c*/ 	.byte	0x04, 0x11
        /*000e*/ 	.short	(.L_3 - .L_2)
	.align		4
.L_2:
        /*0010*/ 	.word	index@(_Z12sgemm_normalPKfS0_Pf)
        /*0014*/ 	.word	0x00000000


	//----- nvinfo : EIATTR_REGCOUNT
	.align		4
.L_3:
        /*0018*/ 	.byte	0x04, 0x2f
        /*001a*/ 	.short	(.L_5 - .L_4)
	.align		4
.L_4:
        /*001c*/ 	.word	index@(_Z17sgemm_tensor_corePK6__halfS1_Pf)
        /*0020*/ 	.word	0x00000020


	//----- nvinfo : EIATTR_FRAME_SIZE
	.align		4
.L_5:
        /*0024*/ 	.byte	0x04, 0x11
        /*0026*/ 	.short	(.L_7 - .L_6)
	.align		4
.L_6:
        /*0028*/ 	.word	index@(_Z17sgemm_tensor_corePK6__halfS1_Pf)
        /*002c*/ 	.word	0x00000000


	//----- nvinfo : EIATTR_MIN_STACK_SIZE
	.align		4
.L_7:
        /*0030*/ 	.byte	0x04, 0x12
        /*0032*/ 	.short	(.L_9 - .L_8)
	.align		4
.L_8:
        /*0034*/ 	.word	index@(_Z17sgemm_tensor_corePK6__halfS1_Pf)
        /*0038*/ 	.word	0x00000000


	//----- nvinfo : EIATTR_MIN_STACK_SIZE
	.align		4
.L_9:
        /*003c*/ 	.byte	0x04, 0x12
        /*003e*/ 	.short	(.L_11 - .L_10)
	.align		4
.L_10:
        /*0040*/ 	.word	index@(_Z12sgemm_normalPKfS0_Pf)
        /*0044*/ 	.word	0x00000000
.L_11:


//--------------------- .nv.compat                --------------------------
	.section	.nv.compat,"",@"SHT_CUDA_COMPAT_INFO"
	.align	4
        /*0000*/ 	.byte	0x02, 0x09, 0x00, 0x00, 0x02, 0x02, 0x01, 0x00, 0x02, 0x05, 0x05, 0x00, 0x03, 0x07, 0x01, 0x01
        /*0010*/ 	.byte	0x02, 0x03, 0x00, 0x00, 0x02, 0x06, 0x01, 0x00, 0x04, 0x0b, 0x08, 0x00, 0x09, 0x00, 0x00, 0x00
        /*0020*/ 	.byte	0x00, 0x00, 0x00, 0x00


//--------------------- .nv.info._Z17sgemm_tensor_corePK6__halfS1_Pf --------------------------
	.section	.nv.info._Z17sgemm_tensor_corePK6__halfS1_Pf,"",@"SHT_CUDA_INFO"
	.sectionflags	@""
	.align	4


	//----- nvinfo : EIATTR_CUDA_API_VERSION
	.align		4
        /*0000*/ 	.byte	0x04, 0x37
        /*0002*/ 	.short	(.L_13 - .L_12)
.L_12:
        /*0004*/ 	.word	0x00000082


	//----- nvinfo : EIATTR_KPARAM_INFO
	.align		4
.L_13:
        /*0008*/ 	.byte	0x04, 0x17
        /*000a*/ 	.short	(.L_15 - .L_14)
.L_14:
        /*000c*/ 	.word	0x00000000
        /*0010*/ 	.short	0x0002
        /*0012*/ 	.short	0x0010
        /*0014*/ 	.byte	0x00, 0xf5, 0x21, 0x00


	//----- nvinfo : EIATTR_KPARAM_INFO
	.align		4
.L_15:
        /*0018*/ 	.byte	0x04, 0x17
        /*001a*/ 	.short	(.L_17 - .L_16)
.L_16:
        /*001c*/ 	.word	0x00000000
        /*0020*/ 	.short	0x0001
        /*0022*/ 	.short	0x0008
        /*0024*/ 	.byte	0x00, 0xf5, 0x21, 0x00


	//----- nvinfo : EIATTR_KPARAM_INFO
	.align		4
.L_17:
        /*0028*/ 	.byte	0x04, 0x17
        /*002a*/ 	.short	(.L_19 - .L_18)
.L_18:
        /*002c*/ 	.word	0x00000000
        /*0030*/ 	.short	0x0000
        /*0032*/ 	.short	0x0000
        /*0034*/ 	.byte	0x00, 0xf5, 0x21, 0x00


	//----- nvinfo : EIATTR_SPARSE_MMA_MASK
	.align		4
.L_19:
        /*0038*/ 	.byte	0x03, 0x50
        /*003a*/ 	.short	0x0000


	//----- nvinfo : EIATTR_WMMA_USED
	.align		4
        /*003c*/ 	.byte	0x01, 0x2b
	.zero		2


	//----- nvinfo : EIATTR_MAXREG_COUNT
	.align		4
        /*0040*/ 	.byte	0x03, 0x1b
        /*0042*/ 	.short	0x00ff


	//----- nvinfo : EIATTR_MERCURY_ISA_VERSION
	.align		4
        /*0044*/ 	.byte	0x03, 0x5f
        /*0046*/ 	.short	0x0101


	//----- nvinfo : EIATTR_VRC_CTA_INIT_COUNT
	.align		4
        /*0048*/ 	.byte	0x02, 0x4a
	.zero		1
	.zero		1


	//----- nvinfo : EIATTR_EXIT_INSTR_OFFSETS
	.align		4
        /*004c*/ 	.byte	0x04, 0x1c
        /*004e*/ 	.short	(.L_21 - .L_20)


	//   ....[0]....
.L_20:
        /*0050*/ 	.word	0x00001160


	//----- nvinfo : EIATTR_CBANK_PARAM_SIZE
	.align		4
.L_21:
        /*0054*/ 	.byte	0x03, 0x19
        /*0056*/ 	.short	0x0018


	//----- nvinfo : EIATTR_PARAM_CBANK
	.align		4
        /*0058*/ 	.byte	0x04, 0x0a
        /*005a*/ 	.short	(.L_23 - .L_22)
	.align		4
.L_22:
        /*005c*/ 	.word	index@(.nv.constant0._Z17sgemm_tensor_corePK6__halfS1_Pf)
        /*0060*/ 	.short	0x0380
        /*0062*/ 	.short	0x0018


	//----- nvinfo : EIATTR_SW_WAR
	.align		4
.L_23:
        /*0064*/ 	.byte	0x04, 0x36
        /*0066*/ 	.short	(.L_25 - .L_24)
.L_24:
        /*0068*/ 	.word	0x00000008
.L_25:


//--------------------- .nv.info._Z12sgemm_normalPKfS0_Pf --------------------------
	.section	.nv.info._Z12sgemm_normalPKfS0_Pf,"",@"SHT_CUDA_INFO"
	.sectionflags	@""
	.align	4


	//----- nvinfo : EIATTR_CUDA_API_VERSION
	.align		4
        /*0000*/ 	.byte	0x04, 0x37
        /*0002*/ 	.short	(.L_27 - .L_26)
.L_26:
        /*0004*/ 	.word	0x00000082


	//----- nvinfo : EIATTR_KPARAM_INFO
	.align		4
.L_27:
        /*0008*/ 	.byte	0x04, 0x17
        /*000a*/ 	.short	(.L_29 - .L_28)
.L_28:
        /*000c*/ 	.word	0x00000000
        /*0010*/ 	.short	0x0002
        /*0012*/ 	.short	0x0010
        /*0014*/ 	.byte	0x00, 0xf5, 0x21, 0x00


	//----- nvinfo : EIATTR_KPARAM_INFO
	.align		4
.L_29:
        /*0018*/ 	.byte	0x04, 0x17
        /*001a*/ 	.short	(.L_31 - .L_30)
.L_30:
        /*001c*/ 	.word	0x00000000
        /*0020*/ 	.short	0x0001
        /*0022*/ 	.short	0x0008
        /*0024*/ 	.byte	0x00, 0xf5, 0x21, 0x00


	//----- nvinfo : EIATTR_KPARAM_INFO
	.align		4
.L_31:
        /*0028*/ 	.byte	0x04, 0x17
        /*002a*/ 	.short	(.L_33 - .L_32)
.L_32:
        /*002c*/ 	.word	0x00000000
        /*0030*/ 	.short	0x0000
        /*0032*/ 	.short	0x0000
        /*0034*/ 	.byte	0x00, 0xf5, 0x21, 0x00


	//----- nvinfo : EIATTR_SPARSE_MMA_MASK
	.align		4
.L_33:
        /*0038*/ 	.byte	0x03, 0x50
        /*003a*/ 	.short	0x0000


	//----- nvinfo : EIATTR_MAXREG_COUNT
	.align		4
        /*003c*/ 	.byte	0x03, 0x1b
        /*003e*/ 	.short	0x00ff


	//----- nvinfo : EIATTR_MERCURY_ISA_VERSION
	.align		4
        /*0040*/ 	.byte	0x03, 0x5f
        /*0042*/ 	.short	0x0101


	//----- nvinfo : EIATTR_VRC_CTA_INIT_COUNT
	.align		4
        /*0044*/ 	.byte	0x02, 0x4a
	.zero		1
	.zero		1


	//----- nvinfo : EIATTR_EXIT_INSTR_OFFSETS
	.align		4
        /*0048*/ 	.byte	0x04, 0x1c
        /*004a*/ 	.short	(.L_35 - .L_34)


	//   ....[0]....
.L_34:
        /*004c*/ 	.word	0x000000b0


	//   ....[1]....
        /*0050*/ 	.word	0x00000550


	//----- nvinfo : EIATTR_CBANK_PARAM_SIZE
	.align		4
.L_35:
        /*0054*/ 	.byte	0x03, 0x19
        /*0056*/ 	.short	0x0018


	//----- nvinfo : EIATTR_PARAM_CBANK
	.align		4
        /*0058*/ 	.byte	0x04, 0x0a
        /*005a*/ 	.short	(.L_37 - .L_36)
	.align		4
.L_36:
        /*005c*/ 	.word	index@(.nv.constant0._Z12sgemm_normalPKfS0_Pf)
        /*0060*/ 	.short	0x0380
        /*0062*/ 	.short	0x0018


	//----- nvinfo : EIATTR_SW_WAR
	.align		4
.L_37:
        /*0064*/ 	.byte	0x04, 0x36
        /*0066*/ 	.short	(.L_39 - .L_38)
.L_38:
        /*0068*/ 	.word	0x00000008
.L_39:


//--------------------- .nv.callgraph             --------------------------
	.section	.nv.callgraph,"",@"SHT_CUDA_CALLGRAPH"
	.align	4
	.sectionentsize	8
	.align		4
        /*0000*/ 	.word	0x00000000
	.align		4
        /*0004*/ 	.word	0xffffffff
	.align		4
        /*0008*/ 	.word	0x00000000
	.align		4
        /*000c*/ 	.word	0xfffffffe
	.align		4
        /*0010*/ 	.word	0x00000000
	.align		4
        /*0014*/ 	.word	0xfffffffd
	.align		4
        /*0018*/ 	.word	0x00000000
	.align		4
        /*001c*/ 	.word	0xfffffffc


//--------------------- .text._Z17sgemm_tensor_corePK6__halfS1_Pf --------------------------
	.section	.text._Z17sgemm_tensor_corePK6__halfS1_Pf,"ax",@progbits
	.align	128
        .global         _Z17sgemm_tensor_corePK6__halfS1_Pf
        .type           _Z17sgemm_tensor_corePK6__halfS1_Pf,@function
        .size           _Z17sgemm_tensor_corePK6__halfS1_Pf,(.L_x_4 - _Z17sgemm_tensor_corePK6__halfS1_Pf)
        .other          _Z17sgemm_tensor_corePK6__halfS1_Pf,@"STO_CUDA_ENTRY STV_DEFAULT"
_Z17sgemm_tensor_corePK6__halfS1_Pf:
.text._Z17sgemm_tensor_corePK6__halfS1_Pf:
[----:B------:R-:W-:Y:S01]  /*0000*/  LDC R1, c[0x0][0x37c] ;  /* 0x0000df00ff017b82 */ /* 0x000fe20000000800 */
[----:B------:R-:W0:Y:S07]  /*0010*/  S2R R0, SR_TID.X ;  /* 0x0000000000007919 */ /* 0x000e2e0000002100 */
[----:B------:R-:W0:Y:S01]  /*0020*/  S2UR UR4, SR_CTAID.X ;  /* 0x00000000000479c3 */ /* 0x000e220000002500 */
[----:B------:R-:W-:Y:S02]  /*0030*/  CS2R R10, SRZ ;  /* 0x00000000000a7805 */ /* 0x000fe4000001ff00 */
[----:B------:R-:W-:Y:S01]  /*0040*/  CS2R R8, SRZ ;  /* 0x0000000000087805 */ /* 0x000fe2000001ff00 */
[----:B------:R-:W1:Y:S01]  /*0050*/  S2R R7, SR_TID.Y ;  /* 0x0000000000077919 */ /* 0x000e620000002200 */
[----:B------:R-:W2:Y:S03]  /*0060*/  LDCU.64 UR6, c[0x0][0x358] ;  /* 0x00006b00ff0677ac */ /* 0x000ea60008000a00 */
[----:B------:R-:W0:Y:S08]  /*0070*/  LDC R17, c[0x0][0x360] ;  /* 0x0000d800ff117b82 */ /* 0x000e300000000800 */
[----:B------:R-:W1:Y:S08]  /*0080*/  S2UR UR5, SR_CTAID.Y ;  /* 0x00000000000579c3 */ /* 0x000e700000002600 */
[----:B------:R-:W1:Y:S08]  /*0090*/  LDC R20, c[0x0][0x364] ;  /* 0x0000d900ff147b82 */ /* 0x000e700000000800 */
[----:B------:R-:W3:Y:S01]  /*00a0*/  LDC.64 R2, c[0x0][0x388] ;  /* 0x0000e200ff027b82 */ /* 0x000ee20000000a00 */
[----:B0-----:R-:W-:Y:S01]  /*00b0*/  IMAD R17, R17, UR4, R0 ;  /* 0x0000000411117c24 */ /* 0x001fe2000f8e0200 */
[----:B------:R-:W-:-:S04]  /*00c0*/  UMOV UR4, URZ ;  /* 0x000000ff00047c82 */ /* 0x000fc80008000000 */
[----:B------:R-:W-:Y:S01]  /*00d0*/  SHF.R.U32.HI R0, RZ, 0x5, R17 ;  /* 0x00000005ff007819 */ /* 0x000fe20000011611 */
[----:B------:R-:W-:Y:S01]  /*00e0*/  IMAD.SHL.U32 R17, R17, 0x200, RZ ;  /* 0x0000020011117824 */ /* 0x000fe200078e00ff */
[----:B------:R-:W0:Y:S01]  /*00f0*/  LDC.64 R4, c[0x0][0x380] ;  /* 0x0000e000ff047b82 */ /* 0x000e220000000a00 */
[----:B-1----:R-:W-:Y:S01]  /*0100*/  IMAD R20, R20, UR5, R7 ;  /* 0x0000000514147c24 */ /* 0x002fe2000f8e0207 */
[----:B------:R-:W-:-:S03]  /*0110*/  LOP3.LUT R7, R0, 0x1ffff, RZ, 0xc0, !PT ;  /* 0x0001ffff00077812 */ /* 0x000fc600078ec0ff */
[----:B---3--:R-:W-:-:S03]  /*0120*/  IMAD.WIDE.U32 R2, R20, 0x20, R2 ;  /* 0x0000002014027825 */ /* 0x008fc600078e0002 */
[----:B------:R-:W-:Y:S01]  /*0130*/  IADD3 R0, P0, PT, R2, 0x40000, RZ ;  /* 0x0004000002007810 */ /* 0x000fe20007f1e0ff */
[----:B0-----:R-:W-:Y:S01]  /*0140*/  IMAD.WIDE.U32 R4, R7, 0x8000, R4 ;  /* 0x0000800007047825 */ /* 0x001fe200078e0004 */
[----:B------:R-:W-:-:S03]  /*0150*/  CS2R R6, SRZ ;  /* 0x0000000000067805 */ /* 0x000fc6000001ff00 */
[----:B------:R-:W-:Y:S01]  /*0160*/  IMAD.X R2, RZ, RZ, R3, P0 ;  /* 0x000000ffff027224 */ /* 0x000fe200000e0603 */
[----:B------:R-:W-:-:S05]  /*0170*/  IADD3 R16, P1, PT, R4, 0x100, RZ ;  /* 0x0000010004107810 */ /* 0x000fca0007f3e0ff */
[----:B------:R-:W-:Y:S01]  /*0180*/  IMAD.X R3, RZ, RZ, R5, P1 ;  /* 0x000000ffff037224 */ /* 0x000fe200008e0605 */
[----:B--2---:R-:W-:-:S07]  /*0190*/  CS2R R4, SRZ ;  /* 0x0000000000047805 */ /* 0x004fce000001ff00 */
.L_x_0:
[----:B------:R-:W0:Y:S01]  /*01a0*/  S2R R13, SR_LANEID ;  /* 0x00000000000d7919 */ /* 0x000e220000000000 */
[----:B------:R-:W-:Y:S01]  /*01b0*/  IMAD.MOV.U32 R25, RZ, RZ, RZ ;  /* 0x000000ffff197224 */ /* 0x000fe200078e00ff */
[----:B0-----:R-:W-:Y:S02]  /*01c0*/  LOP3.LUT R24, R13, 0x3, RZ, 0xc0, !PT ;  /* 0x000000030d187812 */ /* 0x001fe400078ec0ff */
[----:B------:R-:W-:-:S05]  /*01d0*/  SHF.R.U32.HI R13, RZ, 0x2, R13 ;  /* 0x00000002ff0d7819 */ /* 0x000fca000001160d */
[----:B------:R-:W-:-:S03]  /*01e0*/  IMAD.WIDE.U32 R24, R13, 0x200, R24 ;  /* 0x000002000d187825 */ /* 0x000fc600078e0018 */
[----:B------:R-:W-:-:S04]  /*01f0*/  LEA R28, P0, R24, R0, 0x2 ;  /* 0x00000000181c7211 */ /* 0x000fc800078010ff */
[----:B------:R-:W-:-:S05]  /*0200*/  LEA.HI.X R29, R24, R2, R25, 0x2, P0 ;  /* 0x00000002181d7211 */ /* 0x000fca00000f1419 */
[----:B------:R-:W2:Y:S04]  /*0210*/  LDG.E R23, desc[UR6][R28.64+-0x40000] ;  /* 0xfc0000061c177981 */ /* 0x000ea8000c1e1900 */
[----:B------:R-:W3:Y:S01]  /*0220*/  LDG.E R19, desc[UR6][R28.64+-0x3c000] ;  /* 0xfc4000061c137981 */ /* 0x000ee2000c1e1900 */
[----:B------:R-:W-:-:S03]  /*0230*/  LEA R26, P0, R24, R16, 0x2 ;  /* 0x00000010181a7211 */ /* 0x000fc600078010ff */
[----:B------:R-:W4:Y:S01]  /*0240*/  LDG.E R21, desc[UR6][R28.64+-0x3fff0] ;  /* 0xfc0010061c157981 */ /* 0x000f22000c1e1900 */
[----:B------:R-:W-:-:S03]  /*0250*/  LEA.HI.X R27, R24, R3, R25, 0x2, P0 ;  /* 0x00000003181b7211 */ /* 0x000fc600000f1419 */
[----:B------:R-:W5:Y:S04]  /*0260*/  LDG.E R22, desc[UR6][R28.64+-0x3bff0] ;  /* 0xfc4010061c167981 */ /* 0x000f68000c1e1900 */
[----:B------:R-:W4:Y:S04]  /*0270*/  LDG.E R12, desc[UR6][R26.64+-0x100] ;  /* 0xffff00061a0c7981 */ /* 0x000f28000c1e1900 */
[----:B------:R-:W4:Y:S04]  /*0280*/  LDG.E R13, desc[UR6][R26.64+0x3f00] ;  /* 0x003f00061a0d7981 */ /* 0x000f28000c1e1900 */
[----:B------:R-:W4:Y:S04]  /*0290*/  LDG.E R14, desc[UR6][R26.64+-0xf0] ;  /* 0xffff10061a0e7981 */ /* 0x000f28000c1e1900 */
[----:B------:R-:W4:Y:S04]  /*02a0*/  LDG.E R15, desc[UR6][R26.64+0x3f10] ;  /* 0x003f10061a0f7981 */ /* 0x000f28000c1e1900 */
[----:B--2---:R0:W-:Y:S04]  /*02b0*/  MOVM.16.MT88 R18, R23 ;  /* 0x000000001712723a */ /* 0x0041e80000000000 */
[----:B---3--:R-:W4:Y:S04]  /*02c0*/  MOVM.16.MT88 R19, R19 ;  /* 0x000000001313723a */ /* 0x008f280000000000 */
[----:B0-----:R-:W2:Y:S01]  /*02d0*/  LDG.E R23, desc[UR6][R28.64+-0x33ff0] ;  /* 0xfcc010061c177981 */ /* 0x001ea2000c1e1900 */
[C---:B----4-:R-:W-:Y:S03]  /*02e0*/  HMMA.16816.F32 R4, R12.reuse, R18, R4 ;  /* 0x000000120c04723c */ /* 0x050fe60000001804 */
[----:B------:R0:W-:Y:S04]  /*02f0*/  MOVM.16.MT88 R18, R21 ;  /* 0x000000001512723a */ /* 0x0001e80000000000 */
[----:B-----5:R1:W3:Y:S04]  /*0300*/  MOVM.16.MT88 R19, R22 ;  /* 0x000000001613723a */ /* 0x0202e80000000000 */
[----:B0-----:R-:W4:Y:S04]  /*0310*/  LDG.E R21, desc[UR6][R28.64+-0x37ff0] ;  /* 0xfc8010061c157981 */ /* 0x001f28000c1e1900 */
[----:B-1----:R-:W5:Y:S01]  /*0320*/  LDG.E R22, desc[UR6][R28.64+-0x34000] ;  /* 0xfcc000061c167981 */ /* 0x002f62000c1e1900 */
[----:B---3--:R-:W-:Y:S03]  /*0330*/  HMMA.16816.F32 R8, R12, R18, R8 ;  /* 0x000000120c08723c */ /* 0x008fe60000001808 */
[----:B------:R-:W3:Y:S04]  /*0340*/  LDG.E R18, desc[UR6][R28.64+-0x38000] ;  /* 0xfc8000061c127981 */ /* 0x000ee8000c1e1900 */
[----:B------:R-:W2:Y:S04]  /*0350*/  LDG.E R12, desc[UR6][R26.64+-0xe0] ;  /* 0xffff20061a0c7981 */ /* 0x000ea8000c1e1900 */
[----:B------:R-:W2:Y:S04]  /*0360*/  LDG.E R13, desc[UR6][R26.64+0x3f20] ;  /* 0x003f20061a0d7981 */ /* 0x000ea8000c1e1900 */
[----:B------:R-:W2:Y:S04]  /*0370*/  LDG.E R14, desc[UR6][R26.64+-0xd0] ;  /* 0xffff30061a0e7981 */ /* 0x000ea8000c1e1900 */
[----:B------:R-:W2:Y:S04]  /*0380*/  LDG.E R15, desc[UR6][R26.64+0x3f30] ;  /* 0x003f30061a0f7981 */ /* 0x000ea8000c1e1900 */
[----:B-----5:R0:W-:Y:S04]  /*0390*/  MOVM.16.MT88 R19, R22 ;  /* 0x000000001613723a */ /* 0x0201e80000000000 */
[----:B0-----:R-:W5:Y:S04]  /*03a0*/  LDG.E R22, desc[UR6][R28.64+-0x2bff0] ;  /* 0xfd4010061c167981 */ /* 0x001f68000c1e1900 */
[----:B---3--:R-:W2:Y:S02]  /*03b0*/  MOVM.16.MT88 R18, R18 ;  /* 0x000000001212723a */ /* 0x008ea40000000000 */
[C---:B--2---:R-:W-:Y:S02]  /*03c0*/  HMMA.16816.F32 R4, R12.reuse, R18, R4 ;  /* 0x000000120c04723c */ /* 0x044fe40000001804 */
[----:B----4-:R0:W-:Y:S04]  /*03d0*/  MOVM.16.MT88 R18, R21 ;  /* 0x000000001512723a */ /* 0x0101e80000000000 */
[----:B------:R1:W2:Y:S04]  /*03e0*/  MOVM.16.MT88 R19, R23 ;  /* 0x000000001713723a */ /* 0x0002a80000000000 */
[----:B0-----:R-:W3:Y:S04]  /*03f0*/  LDG.E R21, desc[UR6][R28.64+-0x2fff0] ;  /* 0xfd0010061c157981 */ /* 0x001ee8000c1e1900 */
[----:B-1----:R-:W4:Y:S01]  /*0400*/  LDG.E R23, desc[UR6][R28.64+-0x30000] ;  /* 0xfd0000061c177981 */ /* 0x002f22000c1e1900 */
[----:B--2---:R-:W-:Y:S03]  /*0410*/  HMMA.16816.F32 R8, R12, R18, R8 ;  /* 0x000000120c08723c */ /* 0x004fe60000001808 */
[----:B------:R-:W2:Y:S04]  /*0420*/  LDG.E R19, desc[UR6][R28.64+-0x2c000] ;  /* 0xfd4000061c137981 */ /* 0x000ea8000c1e1900 */
[----:B------:R-:W5:Y:S04]  /*0430*/  LDG.E R12, desc[UR6][R26.64+-0xc0] ;  /* 0xffff40061a0c7981 */ /* 0x000f68000c1e1900 */
[----:B------:R-:W5:Y:S04]  /*0440*/  LDG.E R13, desc[UR6][R26.64+0x3f40] ;  /* 0x003f40061a0d7981 */ /* 0x000f68000c1e1900 */
[----:B------:R-:W5:Y:S04]  /*0450*/  LDG.E R14, desc[UR6][R26.64+-0xb0] ;  /* 0xffff50061a0e7981 */ /* 0x000f68000c1e1900 */
[----:B------:R-:W5:Y:S04]  /*0460*/  LDG.E R15, desc[UR6][R26.64+0x3f50] ;  /* 0x003f50061a0f7981 */ /* 0x000f68000c1e1900 */
[----:B----4-:R0:W-:Y:S04]  /*0470*/  MOVM.16.MT88 R18, R23 ;  /* 0x000000001712723a */ /* 0x0101e80000000000 */
[----:B0-----:R-:W4:Y:S04]  /*0480*/  LDG.E R23, desc[UR6][R28.64+-0x23ff0] ;  /* 0xfdc010061c177981 */ /* 0x001f28000c1e1900 */
[----:B--2---:R-:W5:Y:S02]  /*0490*/  MOVM.16.MT88 R19, R19 ;  /* 0x000000001313723a */ /* 0x004f640000000000 */
[C---:B-----5:R-:W-:Y:S02]  /*04a0*/  HMMA.16816.F32 R4, R12.reuse, R18, R4 ;  /* 0x000000120c04723c */ /* 0x060fe40000001804 */
[----:B---3--:R0:W-:Y:S04]  /*04b0*/  MOVM.16.MT88 R18, R21 ;  /* 0x000000001512723a */ /* 0x0081e80000000000 */
[----:B------:R1:W2:Y:S04]  /*04c0*/  MOVM.16.MT88 R19, R22 ;  /* 0x000000001613723a */ /* 0x0002a80000000000 */
[----:B0-----:R-:W3:Y:S04]  /*04d0*/  LDG.E R21, desc[UR6][R28.64+-0x27ff0] ;  /* 0xfd8010061c157981 */ /* 0x001ee8000c1e1900 */
[----:B-1----:R-:W5:Y:S01]  /*04e0*/  LDG.E R22, desc[UR6][R28.64+-0x24000] ;  /* 0xfdc000061c167981 */ /* 0x002f62000c1e1900 */
[----:B--2---:R-:W-:Y:S03]  /*04f0*/  HMMA.16816.F32 R8, R12, R18, R8 ;  /* 0x000000120c08723c */ /* 0x004fe60000001808 */
[----:B------:R-:W2:Y:S04]  /*0500*/  LDG.E R18, desc[UR6][R28.64+-0x28000] ;  /* 0xfd8000061c127981 */ /* 0x000ea8000c1e1900 */
[----:B------:R-:W4:Y:S04]  /*0510*/  LDG.E R12, desc[UR6][R26.64+-0xa0] ;  /* 0xffff60061a0c7981 */ /* 0x000f28000c1e1900 */
[----:B------:R-:W4:Y:S04]  /*0520*/  LDG.E R13, desc[UR6][R26.64+0x3f60] ;  /* 0x003f60061a0d7981 */ /* 0x000f28000c1e1900 */
[----:B------:R-:W4:Y:S04]  /*0530*/  LDG.E R14, desc[UR6][R26.64+-0x90] ;  /* 0xffff70061a0e7981 */ /* 0x000f28000c1e1900 */
[----:B------:R-:W4:Y:S04]  /*0540*/  LDG.E R15, desc[UR6][R26.64+0x3f70] ;  /* 0x003f70061a0f7981 */ /* 0x000f28000c1e1900 */
[----:B-----5:R0:W-:Y:S04]  /*0550*/  MOVM.16.MT88 R19, R22 ;  /* 0x000000001613723a */ /* 0x0201e80000000000 */
[----:B0-----:R-:W5:Y:S04]  /*0560*/  LDG.E R22, desc[UR6][R28.64+-0x1bff0] ;  /* 0xfe4010061c167981 */ /* 0x001f68000c1e1900 */
[----:B--2---:R-:W4:Y:S02]  /*0570*/  MOVM.16.MT88 R18, R18 ;  /* 0x000000001212723a */ /* 0x004f240000000000 */
[C---:B----4-:R-:W-:Y:S02]  /*0580*/  HMMA.16816.F32 R4, R12.reuse, R18, R4 ;  /* 0x000000120c04723c */ /* 0x050fe40000001804 */
[----:B---3--:R0:W-:Y:S04]  /*0590*/  MOVM.16.MT88 R18, R21 ;  /* 0x000000001512723a */ /* 0x0081e80000000000 */
        /* <DEDUP_REMOVED lines=153> */
[----:B------:R0:W-:Y:S04]  /*0f30*/  MOVM.16.MT88 R18, R22 ;  /* 0x000000001612723a */ /* 0x0001e80000000000 */
[----:B---3--:R-:W1:Y:S04]  /*0f40*/  MOVM.16.MT88 R19, R21 ;  /* 0x000000001513723a */ /* 0x008e680000000000 */
[----:B0-----:R-:W2:Y:S01]  /*0f50*/  LDG.E R22, desc[UR6][R28.64+0x38000] ;  /* 0x038000061c167981 */ /* 0x001ea2000c1e1900 */
[----:B-1----:R-:W-:Y:S03]  /*0f60*/  HMMA.16816.F32 R8, R12, R18, R8 ;  /* 0x000000120c08723c */ /* 0x002fe60000001808 */
[----:B------:R-:W3:Y:S04]  /*0f70*/  LDG.E R18, desc[UR6][R28.64+0x38010] ;  /* 0x038010061c127981 */ /* 0x000ee8000c1e1900 */
[----:B------:R-:W5:Y:S04]  /*0f80*/  LDG.E R19, desc[UR6][R28.64+0x3c010] ;  /* 0x03c010061c137981 */ /* 0x000f68000c1e1900 */
[----:B------:R-:W5:Y:S04]  /*0f90*/  LDG.E R12, desc[UR6][R26.64+0xe0] ;  /* 0x0000e0061a0c7981 */ /* 0x000f68000c1e1900 */
[----:B------:R-:W5:Y:S04]  /*0fa0*/  LDG.E R13, desc[UR6][R26.64+0x40e0] ;  /* 0x0040e0061a0d7981 */ /* 0x000f68000c1e1900 */
[----:B------:R-:W5:Y:S04]  /*0fb0*/  LDG.E R14, desc[UR6][R26.64+0xf0] ;  /* 0x0000f0061a0e7981 */ /* 0x000f68000c1e1900 */
[----:B------:R-:W5:Y:S01]  /*0fc0*/  LDG.E R15, desc[UR6][R26.64+0x40f0] ;  /* 0x0040f0061a0f7981 */ /* 0x000f62000c1e1900 */
[----:B------:R-:W-:Y:S01]  /*0fd0*/  UISETP.GE.U32.AND UP0, UPT, UR4, 0x300, UPT ;  /* 0x000003000400788c */ /* 0x000fe2000bf06070 */
[----:B------:R-:W-:Y:S01]  /*0fe0*/  IADD3 R16, P1, PT, R16, 0x200, RZ ;  /* 0x0000020010107810 */ /* 0x000fe20007f3e0ff */
[----:B------:R-:W-:Y:S01]  /*0ff0*/  UIADD3 UR5, UPT, UPT, UR4, 0x100, URZ ;  /* 0x0000010004057890 */ /* 0x000fe2000fffe0ff */
[----:B------:R-:W-:-:S03]  /*1000*/  IADD3 R0, P0, PT, R0, 0x80000, RZ ;  /* 0x0008000000007810 */ /* 0x000fc60007f1e0ff */
[----:B------:R-:W-:Y:S02]  /*1010*/  IMAD.X R3, RZ, RZ, R3, P1 ;  /* 0x000000ffff037224 */ /* 0x000fe400008e0603 */
[----:B------:R-:W-:Y:S01]  /*1020*/  IMAD.X R2, RZ, RZ, R2, P0 ;  /* 0x000000ffff027224 */ /* 0x000fe200000e0602 */
[----:B------:R-:W-:Y:S01]  /*1030*/  UMOV UR4, UR5 ;  /* 0x0000000500047c82 */ /* 0x000fe20008000000 */
[----:B----4-:R-:W-:Y:S04]  /*1040*/  MOVM.16.MT88 R23, R23 ;  /* 0x000000001717723a */ /* 0x010fe80000000000 */
[----:B--2---:R-:W0:Y:S04]  /*1050*/  MOVM.16.MT88 R22, R22 ;  /* 0x000000001616723a */ /* 0x004e280000000000 */
[----:B---3--:R-:W-:Y:S04]  /*1060*/  MOVM.16.MT88 R18, R18 ;  /* 0x000000001212723a */ /* 0x008fe80000000000 */
[----:B-----5:R-:W1:Y:S01]  /*1070*/  MOVM.16.MT88 R19, R19 ;  /* 0x000000001313723a */ /* 0x020e620000000000 */
[C---:B0-----:R-:W-:Y:S08]  /*1080*/  HMMA.16816.F32 R4, R12.reuse, R22, R4 ;  /* 0x000000160c04723c */ /* 0x041ff00000001804 */
[----:B-1----:R-:W-:Y:S01]  /*1090*/  HMMA.16816.F32 R8, R12, R18, R8 ;  /* 0x000000120c08723c */ /* 0x002fe20000001808 */
[----:B------:R-:W-:-:S04]  /*10a0*/  NOP ;  /* 0x0000000000007918 */ /* 0x000fc80000000000 */
[----:B------:R-:W-:-:S15]  /*10b0*/  BRA.U !UP0, `(.L_x_0) ;  /* 0xfffffff108387547 */ /* 0x000fde000b83ffff */
[----:B------:R-:W0:Y:S01]  /*10c0*/  LDC.64 R2, c[0x0][0x390] ;  /* 0x0000e400ff027b82 */ /* 0x000e220000000a00 */
[----:B------:R-:W-:-:S05]  /*10d0*/  LOP3.LUT R17, R17, 0x7fffc000, RZ, 0xc0, !PT ;  /* 0x7fffc00011117812 */ /* 0x000fca00078ec0ff */
[----:B------:R-:W-:-:S04]  /*10e0*/  IMAD R17, R20, 0x10, R17 ;  /* 0x0000001014117824 */ /* 0x000fc800078e0211 */
[----:B0-----:R-:W-:-:S03]  /*10f0*/  IMAD.WIDE.U32 R2, R17, 0x4, R2 ;  /* 0x0000000411027825 */ /* 0x001fc600078e0002 */
[----:B------:R-:W-:-:S04]  /*1100*/  LEA R2, P0, R24, R2, 0x3 ;  /* 0x0000000218027211 */ /* 0x000fc800078018ff */
[----:B------:R-:W-:-:S05]  /*1110*/  LEA.HI.X R3, R24, R3, R25, 0x3, P0 ;  /* 0x0000000318037211 */ /* 0x000fca00000f1c19 */
[----:B------:R-:W-:Y:S04]  /*1120*/  STG.E.64 desc[UR6][R2.64], R4 ;  /* 0x0000000402007986 */ /* 0x000fe8000c101b06 */
[----:B------:R-:W-:Y:S04]  /*1130*/  STG.E.64 desc[UR6][R2.64+0x8000], R6 ;  /* 0x0080000602007986 */ /* 0x000fe8000c101b06 */
[----:B------:R-:W-:Y:S04]  /*1140*/  STG.E.64 desc[UR6][R2.64+0x20], R8 ;  /* 0x0000200802007986 */ /* 0x000fe8000c101b06 */
[----:B------:R-:W-:Y:S01]  /*1150*/  STG.E.64 desc[UR6][R2.64+0x8020], R10 ;  /* 0x0080200a02007986 */ /* 0x000fe2000c101b06 */
[----:B------:R-:W-:Y:S05]  /*1160*/  EXIT ;  /* 0x000000000000794d */ /* 0x000fea0003800000 */
.L_x_1:
[----:B------:R-:W-:-:S00]  /*1170*/  BRA `(.L_x_1) ;  /* 0xfffffffc00fc7947 */ /* 0x000fc0000383ffff */
[----:B------:R-:W-:-:S00]  /*1180*/  NOP ;  /* 0x0000000000007918 */ /* 0x000fc00000000000 */
[----:B------:R-:W-:-:S00]  /*1190*/  NOP ;  /* 0x0000000000007918 */ /* 0x000fc00000000000 */
[----:B------:R-:W-:-:S00]  /*11a0*/  NOP ;  /* 0x0000000000007918 */ /* 0x000fc00000000000 */
[----:B------:R-:W-:-:S00]  /*11b0*/  NOP ;  /* 0x0000000000007918 */ /* 0x000fc00000000000 */
[----:B------:R-:W-:-:S00]  /*11c0*/  NOP ;  /* 0x0000000000007918 */ /* 0x000fc00000000000 */
[----:B------:R-:W-:-:S00]  /*11d0*/  NOP ;  /* 0x0000000000007918 */ /* 0x000fc00000000000 */
[----:B------:R-:W-:-:S00]  /*11e0*/  NOP ;  /* 0x0000000000007918 */ /* 0x000fc00000000000 */
[----:B------:R-:W-:-:S00]  /*11f0*/  NOP ;  /* 0x0000000000007918 */ /* 0x000fc00000000000 */
.L_x_4:


//--------------------- .text._Z12sgemm_normalPKfS0_Pf --------------------------
	.section	.text._Z12sgemm_normalPKfS0_Pf,"ax",@progbits
	.align	128
        .global         _Z12sgemm_normalPKfS0_Pf
        .type           _Z12sgemm_normalPKfS0_Pf,@function
        .size           _Z12sgemm_normalPKfS0_Pf,(.L_x_5 - _Z12sgemm_normalPKfS0_Pf)
        .other          _Z12sgemm_normalPKfS0_Pf,@"STO_CUDA_ENTRY STV_DEFAULT"
_Z12sgemm_normalPKfS0_Pf:
.text._Z12sgemm_normalPKfS0_Pf:
[----:B------:R-:W-:Y:S01]  /*0000*/  LDC R1, c[0x0][0x37c] ;  /* 0x0000df00ff017b82 */ /* 0x000fe20000000800 */
[----:B------:R-:W0:Y:S07]  /*0010*/  S2R R3, SR_TID.X ;  /* 0x0000000000037919 */ /* 0x000e2e0000002100 */
[----:B------:R-:W1:Y:S01]  /*0020*/  LDC R7, c[0x0][0x364] ;  /* 0x0000d900ff077b82 */ /* 0x000e620000000800 */
[----:B------:R-:W1:Y:S07]  /*0030*/  S2R R2, SR_TID.Y ;  /* 0x0000000000027919 */ /* 0x000e6e0000002200 */
[----:B------:R-:W0:Y:S08]  /*0040*/  S2UR UR5, SR_CTAID.X ;  /* 0x00000000000579c3 */ /* 0x000e300000002500 */
[----:B------:R-:W0:Y:S08]  /*0050*/  LDC R0, c[0x0][0x360] ;  /* 0x0000d800ff007b82 */ /* 0x000e300000000800 */
[----:B------:R-:W1:Y:S01]  /*0060*/  S2UR UR4, SR_CTAID.Y ;  /* 0x00000000000479c3 */ /* 0x000e620000002600 */
[----:B0-----:R-:W-:-:S05]  /*0070*/  IMAD R0, R0, UR5, R3 ;  /* 0x0000000500007c24 */ /* 0x001fca000f8e0203 */
[----:B------:R-:W-:Y:S01]  /*0080*/  ISETP.GT.AND P0, PT, R0, 0x3ff, PT ;  /* 0x000003ff0000780c */ /* 0x000fe20003f04270 */
[----:B-1----:R-:W-:-:S05]  /*0090*/  IMAD R7, R7, UR4, R2 ;  /* 0x0000000407077c24 */ /* 0x002fca000f8e0202 */
[----:B------:R-:W-:-:S13]  /*00a0*/  ISETP.GT.U32.OR P0, PT, R7, 0x3ff, P0 ;  /* 0x000003ff0700780c */ /* 0x000fda0000704470 */
[----:B------:R-:W-:Y:S05]  /*00b0*/  @P0 EXIT ;  /* 0x000000000000094d */ /* 0x000fea0003800000 */
[----:B------:R-:W0:Y:S01]  /*00c0*/  LDC.64 R2, c[0x0][0x380] ;  /* 0x0000e000ff027b82 */ /* 0x000e220000000a00 */
[----:B------:R-:W1:Y:S01]  /*00d0*/  LDCU.64 UR6, c[0x0][0x388] ;  /* 0x00007100ff0677ac */ /* 0x000e620008000a00 */
[----:B------:R-:W-:Y:S01]  /*00e0*/  SHF.L.U32 R7, R7, 0xa, RZ ;  /* 0x0000000a07077819 */ /* 0x000fe200000006ff */
[----:B------:R-:W-:Y:S01]  /*00f0*/  HFMA2 R14, -RZ, RZ, 0, 0 ;  /* 0x00000000ff0e7431 */ /* 0x000fe200000001ff */
[----:B------:R-:W-:Y:S01]  /*0100*/  MOV R6, R0 ;  /* 0x0000000000067202 */ /* 0x000fe20000000f00 */
[----:B------:R-:W2:Y:S01]  /*0110*/  LDCU.64 UR8, c[0x0][0x358] ;  /* 0x00006b00ff0877ac */ /* 0x000ea20008000a00 */
[----:B------:R-:W-:Y:S01]  /*0120*/  UMOV UR4, URZ ;  /* 0x000000ff00047c82 */ /* 0x000fe20008000000 */
[----:B-1----:R-:W-:-:S04]  /*0130*/  UIADD3 UR5, UP0, UPT, UR6, 0x8000, URZ ;  /* 0x0000800006057890 */ /* 0x002fc8000ff1e0ff */
[----:B------:R-:W-:Y:S01]  /*0140*/  UIADD3.X UR6, UPT, UPT, URZ, UR7, URZ, UP0, !UPT ;  /* 0x00000007ff067290 */ /* 0x000fe200087fe4ff */
[----:B0-----:R-:W-:-:S03]  /*0150*/  IMAD.WIDE.U32 R2, R7, 0x4, R2 ;  /* 0x0000000407027825 */ /* 0x001fc600078e0002 */
[----:B------:R-:W-:-:S04]  /*0160*/  IADD3 R4, P0, PT, R2, 0x20, RZ ;  /* 0x0000002002047810 */ /* 0x000fc80007f1e0ff */
[----:B--2---:R-:W-:-:S09]  /*0170*/  IADD3.X R5, PT, PT, RZ, R3, RZ, P0, !PT ;  /* 0x00000003ff057210 */ /* 0x004fd200007fe4ff */
.L_x_2:
[----:B------:R-:W-:Y:S01]  /*0180*/  MOV R2, UR5 ;  /* 0x0000000500027c02 */ /* 0x000fe20008000f00 */
[----:B------:R-:W2:Y:S01]  /*0190*/  LDG.E R15, desc[UR8][R4.64+-0x20] ;  /* 0xffffe008040f7981 */ /* 0x000ea2000c1e1900 */
[----:B------:R-:W-:-:S03]  /*01a0*/  MOV R3, UR6 ;  /* 0x0000000600037c02 */ /* 0x000fc60008000f00 */
[----:B------:R-:W3:Y:S01]  /*01b0*/  LDG.E R24, desc[UR8][R4.64+-0x1c] ;  /* 0xffffe40804187981 */ /* 0x000ee2000c1e1900 */
[----:B------:R-:W-:-:S03]  /*01c0*/  IMAD.WIDE R2, R6, 0x4, R2 ;  /* 0x0000000406027825 */ /* 0x000fc600078e0202 */
[----:B------:R-:W4:Y:S04]  /*01d0*/  LDG.E R19, desc[UR8][R4.64+-0x18] ;  /* 0xffffe80804137981 */ /* 0x000f28000c1e1900 */
[----:B------:R-:W2:Y:S04]  /*01e0*/  LDG.E R16, desc[UR8][R2.64+-0x8000] ;  /* 0xff80000802107981 */ /* 0x000ea8000c1e1900 */
[----:B------:R-:W3:Y:S04]  /*01f0*/  LDG.E R25, desc[UR8][R2.64+-0x7000] ;  /* 0xff90000802197981 */ /* 0x000ee8000c1e1900 */
[----:B------:R-:W4:Y:S04]  /*0200*/  LDG.E R18, desc[UR8][R2.64+-0x6000] ;  /* 0xffa0000802127981 */ /* 0x000f28000c1e1900 */
[----:B------:R-:W5:Y:S04]  /*0210*/  LDG.E R20, desc[UR8][R4.64+-0x14] ;  /* 0xffffec0804147981 */ /* 0x000f68000c1e1900 */
        /* <DEDUP_REMOVED lines=11> */
[----:B------:R-:W5:Y:S01]  /*02d0*/  LDG.E R26, desc[UR8][R4.64+0x1c] ;  /* 0x00001c08041a7981 */ /* 0x000f62000c1e1900 */
[----:B--2---:R-:W-:-:S03]  /*02e0*/  FFMA R15, R15, R16, R14 ;  /* 0x000000100f0f7223 */ /* 0x004fc6000000000e */
[----:B------:R-:W2:Y:S01]  /*02f0*/  LDG.E R16, desc[UR8][R4.64] ;  /* 0x0000000804107981 */ /* 0x000ea2000c1e1900 */
[----:B---3--:R-:W-:-:S03]  /*0300*/  FFMA R24, R24, R25, R15 ;  /* 0x0000001918187223 */ /* 0x008fc6000000000f */
[----:B------:R-:W3:Y:S01]  /*0310*/  LDG.E R14, desc[UR8][R4.64+0x4] ;  /* 0x00000408040e7981 */ /* 0x000ee2000c1e1900 */
[----:B----4-:R-:W-:-:S03]  /*0320*/  FFMA R25, R19, R18, R24 ;  /* 0x0000001213197223 */ /* 0x010fc60000000018 */
[----:B------:R-:W3:Y:S04]  /*0330*/  LDG.E R15, desc[UR8][R2.64+0x1000] ;  /* 0x00100008020f7981 */ /* 0x000ee8000c1e1900 */
[----:B------:R-:W4:Y:S01]  /*0340*/  LDG.E R18, desc[UR8][R4.64+0x8] ;  /* 0x0000080804127981 */ /* 0x000f22000c1e1900 */
[----:B-----5:R-:W-:-:S03]  /*0350*/  FFMA R25, R20, R21, R25 ;  /* 0x0000001514197223 */ /* 0x020fc60000000019 */
[----:B------:R-:W4:Y:S04]  /*0360*/  LDG.E R19, desc[UR8][R2.64+0x2000] ;  /* 0x0020000802137981 */ /* 0x000f28000c1e1900 */
[----:B------:R-:W5:Y:S01]  /*0370*/  LDG.E R20, desc[UR8][R4.64+0xc] ;  /* 0x00000c0804147981 */ /* 0x000f62000c1e1900 */
[----:B------:R-:W-:-:S03]  /*0380*/  FFMA R25, R22, R23, R25 ;  /* 0x0000001716197223 */ /* 0x000fc60000000019 */
[----:B------:R-:W5:Y:S04]  /*0390*/  LDG.E R21, desc[UR8][R2.64+0x3000] ;  /* 0x0030000802157981 */ /* 0x000f68000c1e1900 */
[----:B------:R-:W5:Y:S04]  /*03a0*/  LDG.E R22, desc[UR8][R4.64+0x10] ;  /* 0x0000100804167981 */ /* 0x000f68000c1e1900 */
[----:B------:R-:W5:Y:S01]  /*03b0*/  LDG.E R23, desc[UR8][R2.64+0x4000] ;  /* 0x0040000802177981 */ /* 0x000f62000c1e1900 */
[----:B------:R-:W-:-:S03]  /*03c0*/  FFMA R28, R12, R13, R25 ;  /* 0x0000000d0c1c7223 */ /* 0x000fc60000000019 */
[----:B------:R-:W5:Y:S04]  /*03d0*/  LDG.E R24, desc[UR8][R4.64+0x14] ;  /* 0x0000140804187981 */ /* 0x000f68000c1e1900 */
[----:B------:R-:W5:Y:S04]  /*03e0*/  LDG.E R25, desc[UR8][R2.64+0x5000] ;  /* 0x0050000802197981 */ /* 0x000f68000c1e1900 */
[----:B------:R0:W5:Y:S04]  /*03f0*/  LDG.E R13, desc[UR8][R4.64+0x18] ;  /* 0x00001808040d7981 */ /* 0x000168000c1e1900 */
[----:B------:R-:W5:Y:S01]  /*0400*/  LDG.E R12, desc[UR8][R2.64+0x6000] ;  /* 0x00600008020c7981 */ /* 0x000f62000c1e1900 */
[----:B------:R-:W-:-:S04]  /*0410*/  FFMA R9, R9, R8, R28 ;  /* 0x0000000809097223 */ /* 0x000fc8000000001c */
[----:B------:R-:W-:Y:S01]  /*0420*/  FFMA R9, R10, R11, R9 ;  /* 0x0000000b0a097223 */ /* 0x000fe20000000009 */
[----:B------:R-:W-:-:S04]  /*0430*/  UIADD3 UR4, UPT, UPT, UR4, 0x10, URZ ;  /* 0x0000001004047890 */ /* 0x000fc8000fffe0ff */
[----:B------:R-:W-:Y:S01]  /*0440*/  UISETP.NE.AND UP0, UPT, UR4, 0x400, UPT ;  /* 0x000004000400788c */ /* 0x000fe2000bf05270 */
[----:B0-----:R-:W-:Y:S02]  /*0450*/  IADD3 R4, P0, PT, R4, 0x40, RZ ;  /* 0x0000004004047810 */ /* 0x001fe40007f1e0ff */
[----:B------:R-:W-:Y:S02]  /*0460*/  IADD3 R6, PT, PT, R6, 0x4000, RZ ;  /* 0x0000400006067810 */ /* 0x000fe40007ffe0ff */
[----:B------:R-:W-:Y:S01]  /*0470*/  IADD3.X R5, PT, PT, RZ, R5, RZ, P0, !PT ;  /* 0x00000005ff057210 */ /* 0x000fe200007fe4ff */
[----:B--2---:R-:W-:-:S04]  /*0480*/  FFMA R9, R16, R17, R9 ;  /* 0x0000001110097223 */ /* 0x004fc80000000009 */
[----:B---3--:R-:W-:-:S04]  /*0490*/  FFMA R9, R14, R15, R9 ;  /* 0x0000000f0e097223 */ /* 0x008fc80000000009 */
[----:B----4-:R-:W-:-:S04]  /*04a0*/  FFMA R9, R18, R19, R9 ;  /* 0x0000001312097223 */ /* 0x010fc80000000009 */
[----:B-----5:R-:W-:-:S04]  /*04b0*/  FFMA R9, R20, R21, R9 ;  /* 0x0000001514097223 */ /* 0x020fc80000000009 */
[----:B------:R-:W-:-:S04]  /*04c0*/  FFMA R9, R22, R23, R9 ;  /* 0x0000001716097223 */ /* 0x000fc80000000009 */
[----:B------:R-:W-:-:S04]  /*04d0*/  FFMA R24, R24, R25, R9 ;  /* 0x0000001918187223 */ /* 0x000fc80000000009 */
[----:B------:R-:W-:-:S04]  /*04e0*/  FFMA R13, R13, R12, R24 ;  /* 0x0000000c0d0d7223 */ /* 0x000fc80000000018 */
[----:B------:R-:W-:Y:S01]  /*04f0*/  FFMA R14, R26, R27, R13 ;  /* 0x0000001b1a0e7223 */ /* 0x000fe2000000000d */
[----:B------:R-:W-:Y:S06]  /*0500*/  BRA.U UP0, `(.L_x_2) ;  /* 0xfffffffd001c7547 */ /* 0x000fec000b83ffff */
[----:B------:R-:W0:Y:S01]  /*0510*/  LDC.64 R2, c[0x0][0x390] ;  /* 0x0000e400ff027b82 */ /* 0x000e220000000a00 */
[----:B------:R-:W-:-:S05]  /*0520*/  IADD3 R7, PT, PT, R0, R7, RZ ;  /* 0x0000000700077210 */ /* 0x000fca0007ffe0ff */
[----:B0-----:R-:W-:-:S05]  /*0530*/  IMAD.WIDE R2, R7, 0x4, R2 ;  /* 0x0000000407027825 */ /* 0x001fca00078e0202 */
[----:B------:R-:W-:Y:S01]  /*0540*/  STG.E desc[UR8][R2.64], R14 ;  /* 0x0000000e02007986 */ /* 0x000fe2000c101908 */
[----:B------:R-:W-:Y:S05]  /*0550*/  EXIT ;  /* 0x000000000000794d */ /* 0x000fea0003800000 */
.L_x_3:
        /* <DEDUP_REMOVED lines=10> */
.L_x_5:


//--------------------- .nv.shared.reserved.0     --------------------------
	.section	.nv.shared.reserved.0,"aw",@nobits
	.weak		__nv_reservedSMEM_offset_0_alias
	.size		__nv_reservedSMEM_offset_0_alias, 0, 64
	.other		__nv_reservedSMEM_offset_0_alias,@"STO_CUDA_RESERVED_SHARED STV_DEFAULT"
__nv_reservedSMEM_offset_0_alias:
	.zero		0
	.zero		64


//--------------------- .nv.constant0._Z17sgemm_tensor_corePK6__halfS1_Pf --------------------------
	.section	.nv.constant0._Z17sgemm_tensor_corePK6__halfS1_Pf,"a",@progbits
	.sectionflags	@""
	.align	4
.nv.constant0._Z17sgemm_tensor_corePK6__halfS1_Pf:
	.zero		920


//--------------------- .nv.constant0._Z12sgemm_normalPKfS0_Pf --------------------------
	.section	.nv.constant0._Z12sgemm_normalPKfS0_Pf,"a",@progbits
	.sectionflags	@""
	.align	4
.nv.constant0._Z12sgemm_normalPKfS0_Pf:
	.zero		920


//--------------------- SYMBOLS --------------------------

	.type		.nv.reservedSmem.offset0,@object
	.size		.nv.reservedSmem.offset0,0x4
